	.headerflags	@"EF_CUDA_TEXMODE_UNIFIED EF_CUDA_64BIT_ADDRESS EF_CUDA_ACCELERATORS EF_CUDA_SM90 EF_CUDA_VIRTUAL_SM(EF_CUDA_SM90)"
	.elftype	@"ET_EXEC"


//--------------------- .nv.info                  --------------------------
	.section	.nv.info,"",@"SHT_CUDA_INFO"
	.align	4


	//----- nvinfo : EIATTR_REGCOUNT
	.align		4
        /*0000*/ 	.byte	0x04, 0x2f
        /*0002*/ 	.short	(.L_3 - .L_2)
	.align		4
.L_2:
        /*0004*/ 	.word	index@(triton_poi_fused__native_batch_norm_legit_no_training_leaky_relu_leaky_relu_backward_14)
        /*0008*/ 	.word	0x00000017


	//----- nvinfo : EIATTR_MIN_STACK_SIZE
	.align		4
.L_3:
        /*000c*/ 	.byte	0x04, 0x12
        /*000e*/ 	.short	(.L_5 - .L_4)
	.align		4
.L_4:
        /*0010*/ 	.word	index@(triton_poi_fused__native_batch_norm_legit_no_training_leaky_relu_leaky_relu_backward_14)
        /*0014*/ 	.word	0x00000000


	//----- nvinfo : EIATTR_FRAME_SIZE
	.align		4
.L_5:
        /*0018*/ 	.byte	0x04, 0x11
        /*001a*/ 	.short	(.L_7 - .L_6)
	.align		4
.L_6:
        /*001c*/ 	.word	index@(triton_poi_fused__native_batch_norm_legit_no_training_leaky_relu_leaky_relu_backward_14)
        /*0020*/ 	.word	0x00000000


	//----- nvinfo : EIATTR_MIN_STACK_SIZE
	.align		4
.L_7:
        /*0024*/ 	.byte	0x04, 0x12
        /*0026*/ 	.short	(.L_9 - .L_8)
	.align		4
.L_8:
        /*0028*/ 	.word	index@(triton_poi_fused__native_batch_norm_legit_no_training_leaky_relu_leaky_relu_backward_14)
        /*002c*/ 	.word	0x00000000
.L_9:


//--------------------- .nv.info.triton_poi_fused__native_batch_norm_legit_no_training_leaky_relu_leaky_relu_backward_14 --------------------------
	.section	.nv.info.triton_poi_fused__native_batch_norm_legit_no_training_leaky_relu_leaky_relu_backward_14,"",@"SHT_CUDA_INFO"
	.sectionflags	@""
	.align	4


	//----- nvinfo : EIATTR_CUDA_API_VERSION
	.align		4
        /*0000*/ 	.byte	0x04, 0x37
        /*0002*/ 	.short	(.L_11 - .L_10)
.L_10:
        /*0004*/ 	.word	0x0000007c


	//----- nvinfo : EIATTR_KPARAM_INFO
	.align		4
.L_11:
        /*0008*/ 	.byte	0x04, 0x17
        /*000a*/ 	.short	(.L_13 - .L_12)
.L_12:
        /*000c*/ 	.word	0x00000000
        /*0010*/ 	.short	0x0007
        /*0012*/ 	.short	0x0038
        /*0014*/ 	.byte	0x00, 0xf0, 0x11, 0x00


	//----- nvinfo : EIATTR_KPARAM_INFO
	.align		4
.L_13:
        /*0018*/ 	.byte	0x04, 0x17
        /*001a*/ 	.short	(.L_15 - .L_14)
.L_14:
        /*001c*/ 	.word	0x00000000
        /*0020*/ 	.short	0x0006
        /*0022*/ 	.short	0x0030
        /*0024*/ 	.byte	0x00, 0xf4, 0x21, 0x00


	//----- nvinfo : EIATTR_KPARAM_INFO
	.align		4
.L_15:
        /*0028*/ 	.byte	0x04, 0x17
        /*002a*/ 	.short	(.L_17 - .L_16)
.L_16:
        /*002c*/ 	.word	0x00000000
        /*0030*/ 	.short	0x0005
        /*0032*/ 	.short	0x0028
        /*0034*/ 	.byte	0x00, 0xf4, 0x21, 0x00


	//----- nvinfo : EIATTR_KPARAM_INFO
	.align		4
.L_17:
        /*0038*/ 	.byte	0x04, 0x17
        /*003a*/ 	.short	(.L_19 - .L_18)
.L_18:
        /*003c*/ 	.word	0x00000000
        /*0040*/ 	.short	0x0004
        /*0042*/ 	.short	0x0020
        /*0044*/ 	.byte	0x00, 0xf4, 0x21, 0x00


	//----- nvinfo : EIATTR_KPARAM_INFO
	.align		4
.L_19:
        /*0048*/ 	.byte	0x04, 0x17
        /*004a*/ 	.short	(.L_21 - .L_20)
.L_20:
        /*004c*/ 	.word	0x00000000
        /*0050*/ 	.short	0x0003
        /*0052*/ 	.short	0x0018
        /*0054*/ 	.byte	0x00, 0xf4, 0x21, 0x00


	//----- nvinfo : EIATTR_KPARAM_INFO
	.align		4
.L_21:
        /*0058*/ 	.byte	0x04, 0x17
        /*005a*/ 	.short	(.L_23 - .L_22)
.L_22:
        /*005c*/ 	.word	0x00000000
        /*0060*/ 	.short	0x0002
        /*0062*/ 	.short	0x0010
        /*0064*/ 	.byte	0x00, 0xf4, 0x21, 0x00


	//----- nvinfo : EIATTR_KPARAM_INFO
	.align		4
.L_23:
        /*0068*/ 	.byte	0x04, 0x17
        /*006a*/ 	.short	(.L_25 - .L_24)
.L_24:
        /*006c*/ 	.word	0x00000000
        /*0070*/ 	.short	0x0001
        /*0072*/ 	.short	0x0008
        /*0074*/ 	.byte	0x00, 0xf4, 0x21, 0x00


	//----- nvinfo : EIATTR_KPARAM_INFO
	.align		4
.L_25:
        /*0078*/ 	.byte	0x04, 0x17
        /*007a*/ 	.short	(.L_27 - .L_26)
.L_26:
        /*007c*/ 	.word	0x00000000
        /*0080*/ 	.short	0x0000
        /*0082*/ 	.short	0x0000
        /*0084*/ 	.byte	0x00, 0xf4, 0x21, 0x00


	//----- nvinfo : EIATTR_SPARSE_MMA_MASK
	.align		4
.L_27:
        /*0088*/ 	.byte	0x03, 0x50
        /*008a*/ 	.short	0x0000


	//----- nvinfo : EIATTR_MAXREG_COUNT
	.align		4
        /*008c*/ 	.byte	0x03, 0x1b
        /*008e*/ 	.short	0x00ff


	//----- nvinfo : EIATTR_EXIT_INSTR_OFFSETS
	.align		4
        /*0090*/ 	.byte	0x04, 0x1c
        /*0092*/ 	.short	(.L_29 - .L_28)


	//   ....[0]....
.L_28:
        /*0094*/ 	.word	0x000004b0


	//   ....[1]....
        /*0098*/ 	.word	0x000004d0


	//----- nvinfo : EIATTR_REQNTID
	.align		4
.L_29:
        /*009c*/ 	.byte	0x04, 0x10
        /*009e*/ 	.short	(.L_31 - .L_30)
.L_30:
        /*00a0*/ 	.word	0x00000080
        /*00a4*/ 	.word	0x00000001
        /*00a8*/ 	.word	0x00000001


	//----- nvinfo : EIATTR_CBANK_PARAM_SIZE
	.align		4
.L_31:
        /*00ac*/ 	.byte	0x03, 0x19
        /*00ae*/ 	.short	0x003c


	//----- nvinfo : EIATTR_PARAM_CBANK
	.align		4
        /*00b0*/ 	.byte	0x04, 0x0a
        /*00b2*/ 	.short	(.L_33 - .L_32)
	.align		4
.L_32:
        /*00b4*/ 	.word	index@(.nv.constant0.triton_poi_fused__native_batch_norm_legit_no_training_leaky_relu_leaky_relu_backward_14)
        /*00b8*/ 	.short	0x0210
        /*00ba*/ 	.short	0x003c


	//----- nvinfo : EIATTR_SW_WAR
	.align		4
.L_33:
        /*00bc*/ 	.byte	0x04, 0x36
        /*00be*/ 	.short	(.L_35 - .L_34)
.L_34:
        /*00c0*/ 	.word	0x00000008
.L_35:


//--------------------- .nv.callgraph             --------------------------
	.section	.nv.callgraph,"",@"SHT_CUDA_CALLGRAPH"
	.align	4
	.sectionentsize	8
	.align		4
        /*0000*/ 	.word	0x00000000
	.align		4
        /*0004*/ 	.word	0xffffffff
	.align		4
        /*0008*/ 	.word	0x00000000
	.align		4
        /*000c*/ 	.word	0xfffffffe
	.align		4
        /*0010*/ 	.word	0x00000000
	.align		4
        /*0014*/ 	.word	0xfffffffd
	.align		4
        /*0018*/ 	.word	0x00000000
	.align		4
        /*001c*/ 	.word	0xfffffffc


//--------------------- .nv.constant4             --------------------------
	.section	.nv.constant4,"a",@progbits
	.align	8
	.align		8
.nv.constant4:
        /*0000*/ 	.dword	_$_str
	.align		8
        /*0008*/ 	.dword	_$_str_$_2


//--------------------- .text.triton_poi_fused__native_batch_norm_legit_no_training_leaky_relu_leaky_relu_backward_14 --------------------------
	.section	.text.triton_poi_fused__native_batch_norm_legit_no_training_leaky_relu_leaky_relu_backward_14,"ax",@progbits
	.align	128
        .global         triton_poi_fused__native_batch_norm_legit_no_training_leaky_relu_leaky_relu_backward_14
        .type           triton_poi_fused__native_batch_norm_legit_no_training_leaky_relu_leaky_relu_backward_14,@function
        .size           triton_poi_fused__native_batch_norm_legit_no_training_leaky_relu_leaky_relu_backward_14,(.L_x_1 - triton_poi_fused__native_batch_norm_legit_no_training_leaky_relu_leaky_relu_backward_14)
        .other          triton_poi_fused__native_batch_norm_legit_no_training_leaky_relu_leaky_relu_backward_14,@"STO_CUDA_ENTRY STV_DEFAULT"
triton_poi_fused__native_batch_norm_legit_no_training_leaky_relu_leaky_relu_backward_14:
.text.triton_poi_fused__native_batch_norm_legit_no_training_leaky_relu_leaky_relu_backward_14:
[----:B------:R-:W0:Y:S01]  /*0000*/  LDC R1, c[0x0][0x28] ;  /* 0x00000a00ff017b82 */ /* 0x000e220000000800 */
[----:B------:R-:W1:Y:S07]  /*0010*/  S2R R0, SR_TID.X ;  /* 0x0000000000007919 */ /* 0x000e6e0000002100 */
[----:B------:R-:W2:Y:S01]  /*0020*/  LDC.64 R8, c[0x0][0x228] ;  /* 0x00008a00ff087b82 */ /* 0x000ea20000000a00 */
[----:B------:R-:W-:Y:S01]  /*0030*/  ULDC.64 UR4, c[0x0][0x208] ;  /* 0x0000820000047ab9 */ /* 0x000fe20000000a00 */
[----:B------:R-:W3:Y:S06]  /*0040*/  S2R R5, SR_CTAID.X ;  /* 0x0000000000057919 */ /* 0x000eec0000002500 */
[----:B------:R-:W4:Y:S08]  /*0050*/  LDC.64 R14, c[0x0][0x220] ;  /* 0x00008800ff0e7b82 */ /* 0x000f300000000a00 */
[----:B------:R-:W5:Y:S08]  /*0060*/  LDC.64 R12, c[0x0][0x218] ;  /* 0x00008600ff0c7b82 */ /* 0x000f700000000a00 */
[----:B------:R-:W5:Y:S08]  /*0070*/  LDC.64 R16, c[0x0][0x230] ;  /* 0x00008c00ff107b82 */ /* 0x000f700000000a00 */
[----:B------:R-:W5:Y:S01]  /*0080*/  LDC.64 R18, c[0x0][0x238] ;  /* 0x00008e00ff127b82 */ /* 0x000f620000000a00 */
[----:B-1----:R-:W-:Y:S01]  /*0090*/  IMAD.SHL.U32 R0, R0, 0x2, RZ ;  /* 0x0000000200007824 */ /* 0x002fe200078e00ff */
[----:B------:R-:W-:-:S02]  /*00a0*/  CS2R R6, SRZ ;  /* 0x0000000000067805 */ /* 0x000fc4000001ff00 */
[----:B---3--:R-:W-:Y:S01]  /*00b0*/  SHF.R.S32.HI R3, RZ, 0x17, R5 ;  /* 0x00000017ff037819 */ /* 0x008fe20000011405 */
[----:B------:R-:W-:Y:S01]  /*00c0*/  ULDC.64 UR6, c[0x0][0x240] ;  /* 0x0000900000067ab9 */ /* 0x000fe20000000a00 */
[----:B------:R-:W-:Y:S02]  /*00d0*/  LOP3.LUT R0, R0, 0xfe, RZ, 0xc0, !PT ;  /* 0x000000fe00007812 */ /* 0x000fe400078ec0ff */
[----:B------:R-:W-:Y:S02]  /*00e0*/  SGXT R3, R3, 0x1 ;  /* 0x000000010303781a */ /* 0x000fe40000000200 */
[----:B------:R-:W-:-:S04]  /*00f0*/  LEA R0, R5, R0, 0x8 ;  /* 0x0000000005007211 */ /* 0x000fc800078e40ff */
[----:B------:R-:W-:Y:S02]  /*0100*/  LEA.HI R3, R3, R0, RZ, 0x6 ;  /* 0x0000000003037211 */ /* 0x000fe400078f30ff */
[----:B------:R-:W-:Y:S02]  /*0110*/  ISETP.GE.AND P0, PT, R0, 0x100, PT ;  /* 0x000001000000780c */ /* 0x000fe40003f06270 */
[----:B------:R-:W-:-:S05]  /*0120*/  LOP3.LUT R3, R3, 0xffffffc0, RZ, 0xc0, !PT ;  /* 0xffffffc003037812 */ /* 0x000fca00078ec0ff */
[----:B------:R-:W-:Y:S01]  /*0130*/  IMAD.IADD R11, R0, 0x1, -R3 ;  /* 0x00000001000b7824 */ /* 0x000fe200078e0a03 */
[----:B------:R-:W-:-:S03]  /*0140*/  CS2R R2, SRZ ;  /* 0x0000000000027805 */ /* 0x000fc6000001ff00 */
[----:B--2---:R-:W-:-:S05]  /*0150*/  IMAD.WIDE R8, R11, 0x4, R8 ;  /* 0x000000040b087825 */ /* 0x004fca00078e0208 */
[----:B------:R1:W2:Y:S01]  /*0160*/  @!P0 LDG.E.EL.64 R2, desc[UR4][R8.64] ;  /* 0x0000000408028981 */ /* 0x0002a2000c2e1b00 */
[----:B------:R-:W-:Y:S01]  /*0170*/  CS2R R4, SRZ ;  /* 0x0000000000047805 */ /* 0x000fe2000001ff00 */
[----:B----4-:R-:W-:-:S04]  /*0180*/  IMAD.WIDE R14, R11, 0x4, R14 ;  /* 0x000000040b0e7825 */ /* 0x010fc800078e020e */
[----:B-----5:R-:W-:Y:S01]  /*0190*/  IMAD.WIDE R12, R0, 0x4, R12 ;  /* 0x00000004000c7825 */ /* 0x020fe200078e020c */
[----:B------:R-:W3:Y:S03]  /*01a0*/  @!P0 LDG.E.EL.64 R4, desc[UR4][R14.64] ;  /* 0x000000040e048981 */ /* 0x000ee6000c2e1b00 */
[C---:B0-----:R-:W-:Y:S01]  /*01b0*/  IMAD.WIDE R16, R11.reuse, 0x4, R16 ;  /* 0x000000040b107825 */ /* 0x041fe200078e0210 */
[----:B------:R0:W3:Y:S01]  /*01c0*/  @!P0 LDG.E.64 R6, desc[UR4][R12.64] ;  /* 0x000000040c068981 */ /* 0x0000e2000c1e1b00 */
[----:B-1----:R-:W-:Y:S02]  /*01d0*/  CS2R R8, SRZ ;  /* 0x0000000000087805 */ /* 0x002fe4000001ff00 */
[----:B------:R-:W-:Y:S01]  /*01e0*/  IMAD.WIDE R18, R11, 0x4, R18 ;  /* 0x000000040b127825 */ /* 0x000fe200078e0212 */
[----:B------:R-:W-:-:S04]  /*01f0*/  CS2R R10, SRZ ;  /* 0x00000000000a7805 */ /* 0x000fc8000001ff00 */
[----:B------:R-:W4:Y:S04]  /*0200*/  @!P0 LDG.E.EL.64 R8, desc[UR4][R18.64] ;  /* 0x0000000412088981 */ /* 0x000f28000c2e1b00 */
[----:B------:R-:W4:Y:S01]  /*0210*/  @!P0 LDG.E.EL.64 R10, desc[UR4][R16.64] ;  /* 0x00000004100a8981 */ /* 0x000f22000c2e1b00 */
[----:B0-----:R-:W-:Y:S01]  /*0220*/  HFMA2.MMA R13, -RZ, RZ, 1.625, 0 ;  /* 0x3e800000ff0d7435 */ /* 0x001fe200000001ff */
[----:B--2---:R-:W-:Y:S01]  /*0230*/  FADD R2, R2, 0.0010000000474974513054 ;  /* 0x3a83126f02027421 */ /* 0x004fe20000000000 */
[----:B------:R-:W-:-:S03]  /*0240*/  FADD R3, R3, 0.0010000000474974513054 ;  /* 0x3a83126f03037421 */ /* 0x000fc60000000000 */
[----:B------:R-:W0:Y:S08]  /*0250*/  MUFU.SQRT R20, R2 ;  /* 0x0000000200147308 */ /* 0x000e300000002000 */
[----:B------:R-:W1:Y:S01]  /*0260*/  MUFU.SQRT R14, R3 ;  /* 0x00000003000e7308 */ /* 0x000e620000002000 */
[C---:B0-----:R-:W-:Y:S02]  /*0270*/  FSETP.GT.AND P1, PT, R20.reuse, 8.50705917302346158658e+37, PT ;  /* 0x7e8000001400780b */ /* 0x041fe40003f24000 */
[----:B------:R-:W-:-:S02]  /*0280*/  FSETP.GEU.AND P3, PT, R20, 1.175494350822287508e-38, PT ;  /* 0x008000001400780b */ /* 0x000fc40003f6e000 */
[C---:B-1----:R-:W-:Y:S02]  /*0290*/  FSETP.GT.AND P2, PT, R14.reuse, 8.50705917302346158658e+37, PT ;  /* 0x7e8000000e00780b */ /* 0x042fe40003f44000 */
[----:B------:R-:W-:-:S07]  /*02a0*/  FSETP.GEU.AND P4, PT, R14, 1.175494350822287508e-38, PT ;  /* 0x008000000e00780b */ /* 0x000fce0003f8e000 */
[----:B------:R-:W-:-:S04]  /*02b0*/  @P1 FMUL R20, R20, 0.25 ;  /* 0x3e80000014141820 */ /* 0x000fc80000400000 */
[----:B------:R-:W-:Y:S01]  /*02c0*/  @!P3 FMUL R20, R20, 16777216 ;  /* 0x4b8000001414b820 */ /* 0x000fe20000400000 */
[----:B------:R-:W-:-:S04]  /*02d0*/  @P2 FMUL R14, R14, 0.25 ;  /* 0x3e8000000e0e2820 */ /* 0x000fc80000400000 */
[----:B------:R-:W-:Y:S01]  /*02e0*/  @!P4 FMUL R14, R14, 16777216 ;  /* 0x4b8000000e0ec820 */ /* 0x000fe20000400000 */
[----:B------:R-:W0:Y:S01]  /*02f0*/  MUFU.RCP R20, R20 ;  /* 0x0000001400147308 */ /* 0x000e220000001000 */
[----:B------:R-:W-:-:S07]  /*0300*/  FSEL R3, R13, 1, P1 ;  /* 0x3f8000000d037808 */ /* 0x000fce0000800000 */
[----:B------:R-:W1:Y:S01]  /*0310*/  MUFU.RCP R14, R14 ;  /* 0x0000000e000e7308 */ /* 0x000e620000001000 */
[----:B------:R-:W-:Y:S01]  /*0320*/  FSEL R13, R13, 1, P2 ;  /* 0x3f8000000d0d7808 */ /* 0x000fe20001000000 */
[----:B------:R-:W-:Y:S01]  /*0330*/  @!P3 FMUL R3, R3, 16777216 ;  /* 0x4b8000000303b820 */ /* 0x000fe20000400000 */
[----:B---3--:R-:W-:-:S03]  /*0340*/  FADD R4, -R4, R6 ;  /* 0x0000000604047221 */ /* 0x008fc60000000100 */
[----:B------:R-:W-:Y:S01]  /*0350*/  @!P4 FMUL R13, R13, 16777216 ;  /* 0x4b8000000d0dc820 */ /* 0x000fe20000400000 */
[----:B0-----:R-:W-:Y:S01]  /*0360*/  FMUL R3, R20, R3 ;  /* 0x0000000314037220 */ /* 0x001fe20000400000 */
[----:B------:R-:W-:-:S03]  /*0370*/  FADD R2, -R5, R7 ;  /* 0x0000000705027221 */ /* 0x000fc60000000100 */
[----:B------:R-:W-:Y:S01]  /*0380*/  FMUL R5, R3, R4 ;  /* 0x0000000403057220 */ /* 0x000fe20000400000 */
[----:B-1----:R-:W-:-:S04]  /*0390*/  FMUL R13, R14, R13 ;  /* 0x0000000d0e0d7220 */ /* 0x002fc80000400000 */
[----:B------:R-:W-:Y:S01]  /*03a0*/  FMUL R4, R13, R2 ;  /* 0x000000020d047220 */ /* 0x000fe20000400000 */
[----:B----4-:R-:W-:Y:S01]  /*03b0*/  FFMA R8, R5, R10, R8 ;  /* 0x0000000a05087223 */ /* 0x010fe20000000008 */
[----:B------:R-:W0:Y:S02]  /*03c0*/  LDC.64 R2, c[0x0][0x210] ;  /* 0x00008400ff027b82 */ /* 0x000e240000000a00 */
[----:B------:R-:W-:Y:S02]  /*03d0*/  FFMA R9, R4, R11, R9 ;  /* 0x0000000b04097223 */ /* 0x000fe40000000009 */
[----:B------:R-:W-:-:S03]  /*03e0*/  FSETP.GT.AND P2, PT, R8, RZ, PT ;  /* 0x000000ff0800720b */ /* 0x000fc60003f44000 */
[----:B------:R-:W-:-:S10]  /*03f0*/  FSETP.GT.AND P1, PT, R9, RZ, PT ;  /* 0x000000ff0900720b */ /* 0x000fd40003f24000 */
[----:B------:R-:W-:-:S03]  /*0400*/  @!P2 FMUL R8, R8, 0.10000000149011611938 ;  /* 0x3dcccccd0808a820 */ /* 0x000fc60000400000 */
[----:B------:R-:W-:Y:S02]  /*0410*/  @!P1 FMUL R9, R9, 0.10000000149011611938 ;  /* 0x3dcccccd09099820 */ /* 0x000fe40000400000 */
[----:B------:R-:W-:Y:S01]  /*0420*/  FSETP.GT.AND P3, PT, R8, RZ, PT ;  /* 0x000000ff0800720b */ /* 0x000fe20003f64000 */
[C---:B0-----:R-:W-:Y:S02]  /*0430*/  IMAD.WIDE R2, R0.reuse, 0x4, R2 ;  /* 0x0000000400027825 */ /* 0x041fe400078e0202 */
[----:B------:R-:W-:Y:S02]  /*0440*/  FSETP.GT.AND P2, PT, R9, RZ, PT ;  /* 0x000000ff0900720b */ /* 0x000fe40003f44000 */
[----:B------:R-:W-:Y:S02]  /*0450*/  IADD3 R4, P1, R0, UR6, RZ ;  /* 0x0000000600047c10 */ /* 0x000fe4000ff3e0ff */
[----:B------:R-:W-:Y:S02]  /*0460*/  SEL R6, RZ, 0x1, !P3 ;  /* 0x00000001ff067807 */ /* 0x000fe40005800000 */
[----:B------:R-:W-:Y:S01]  /*0470*/  SEL R7, RZ, 0x100, !P2 ;  /* 0x00000100ff077807 */ /* 0x000fe20005000000 */
[----:B------:R0:W-:Y:S01]  /*0480*/  @!P0 STG.E.64 desc[UR4][R2.64], R8 ;  /* 0x0000000802008986 */ /* 0x0001e2000c101b04 */
[----:B------:R-:W-:-:S03]  /*0490*/  LEA.HI.X.SX32 R5, R0, UR7, 0x1, P1 ;  /* 0x0000000700057c11 */ /* 0x000fc600088f0eff */
[----:B------:R-:W-:Y:S01]  /*04a0*/  IMAD.IADD R7, R6, 0x1, R7 ;  /* 0x0000000106077824 */ /* 0x000fe200078e0207 */
[----:B0-----:R-:W-:Y:S06]  /*04b0*/  @P0 EXIT ;  /* 0x000000000000094d */ /* 0x001fec0003800000 */
[----:B------:R-:W-:Y:S01]  /*04c0*/  STG.E.U16 desc[UR4][R4.64], R7 ;  /* 0x0000000704007986 */ /* 0x000fe2000c101504 */
[----:B------:R-:W-:Y:S05]  /*04d0*/  EXIT ;  /* 0x000000000000794d */ /* 0x000fea0003800000 */
.L_x_0:
[----:B------:R-:W-:-:S00]  /*04e0*/  BRA `(.L_x_0) ;  /* 0xfffffffc00fc7947 */ /* 0x000fc0000383ffff */
[----:B------:R-:W-:-:S00]  /*04f0*/  NOP ;  /* 0x0000000000007918 */ /* 0x000fc00000000000 */
        /* <DEDUP_REMOVED lines=8> */
.L_x_1:


//--------------------- .nv.global.init           --------------------------
	.section	.nv.global.init,"aw",@progbits
.nv.global.init:
	.type		_$_str,@object
	.size		_$_str,(_$_str_$_2 - _$_str)
_$_str:
        /*0000*/ 	.byte	0x5f, 0x5f, 0x43, 0x55, 0x44, 0x41, 0x5f, 0x46, 0x54, 0x5a, 0x00
	.type		_$_str_$_2,@object
	.size		_$_str_$_2,(.L_1 - _$_str_$_2)
_$_str_$_2:
        /*000b*/ 	.byte	0x5f, 0x5f, 0x43, 0x55, 0x44, 0x41, 0x5f, 0x50, 0x52, 0x45, 0x43, 0x5f, 0x53, 0x51, 0x52, 0x54
        /*001b*/ 	.byte	0x00
.L_1:


//--------------------- .nv.constant0.triton_poi_fused__native_batch_norm_legit_no_training_leaky_relu_leaky_relu_backward_14 --------------------------
	.section	.nv.constant0.triton_poi_fused__native_batch_norm_legit_no_training_leaky_relu_leaky_relu_backward_14,"a",@progbits
	.sectionflags	@""
	.align	4
.nv.constant0.triton_poi_fused__native_batch_norm_legit_no_training_leaky_relu_leaky_relu_backward_14:
	.zero		588
